//
// Generated by NVIDIA NVVM Compiler
//
// Compiler Build ID: CL-36424714
// Cuda compilation tools, release 13.0, V13.0.88
// Based on NVVM 20.0.0
//

.version 9.0
.target sm_100
.address_size 64

	// .globl	_Z11batchServerPiS_S_S_S_S_iS_S_iS_PjS0_
// _ZZ11batchServerPiS_S_S_S_S_iS_S_iS_PjS0_E5rLink has been demoted

.visible .entry _Z11batchServerPiS_S_S_S_S_iS_S_iS_PjS0_(
	.param .u64 .ptr .align 1 _Z11batchServerPiS_S_S_S_S_iS_S_iS_PjS0__param_0,
	.param .u64 .ptr .align 1 _Z11batchServerPiS_S_S_S_S_iS_S_iS_PjS0__param_1,
	.param .u64 .ptr .align 1 _Z11batchServerPiS_S_S_S_S_iS_S_iS_PjS0__param_2,
	.param .u64 .ptr .align 1 _Z11batchServerPiS_S_S_S_S_iS_S_iS_PjS0__param_3,
	.param .u64 .ptr .align 1 _Z11batchServerPiS_S_S_S_S_iS_S_iS_PjS0__param_4,
	.param .u64 .ptr .align 1 _Z11batchServerPiS_S_S_S_S_iS_S_iS_PjS0__param_5,
	.param .u32 _Z11batchServerPiS_S_S_S_S_iS_S_iS_PjS0__param_6,
	.param .u64 .ptr .align 1 _Z11batchServerPiS_S_S_S_S_iS_S_iS_PjS0__param_7,
	.param .u64 .ptr .align 1 _Z11batchServerPiS_S_S_S_S_iS_S_iS_PjS0__param_8,
	.param .u32 _Z11batchServerPiS_S_S_S_S_iS_S_iS_PjS0__param_9,
	.param .u64 .ptr .align 1 _Z11batchServerPiS_S_S_S_S_iS_S_iS_PjS0__param_10,
	.param .u64 .ptr .align 1 _Z11batchServerPiS_S_S_S_S_iS_S_iS_PjS0__param_11,
	.param .u64 .ptr .align 1 _Z11batchServerPiS_S_S_S_S_iS_S_iS_PjS0__param_12
)
{
	.reg .pred 	%p<38>;
	.reg .b32 	%r<195>;
	.reg .b64 	%rd<57>;
	// demoted variable
	.shared .align 4 .b8 _ZZ11batchServerPiS_S_S_S_S_iS_S_iS_PjS0_E5rLink[20000];
	ld.param.u64 	%rd21, [_Z11batchServerPiS_S_S_S_S_iS_S_iS_PjS0__param_0];
	ld.param.u32 	%r82, [_Z11batchServerPiS_S_S_S_S_iS_S_iS_PjS0__param_6];
	ld.param.u64 	%rd22, [_Z11batchServerPiS_S_S_S_S_iS_S_iS_PjS0__param_7];
	ld.param.u64 	%rd23, [_Z11batchServerPiS_S_S_S_S_iS_S_iS_PjS0__param_10];
	ld.param.u64 	%rd24, [_Z11batchServerPiS_S_S_S_S_iS_S_iS_PjS0__param_12];
	cvta.to.global.u64 	%rd1, %rd24;
	cvta.to.global.u64 	%rd2, %rd23;
	cvta.to.global.u64 	%rd3, %rd22;
	cvta.to.global.u64 	%rd4, %rd21;
	mov.u32 	%r84, %ntid.x;
	mov.u32 	%r85, %ctaid.x;
	mov.u32 	%r86, %tid.x;
	mad.lo.s32 	%r1, %r84, %r85, %r86;
	setp.lt.s32 	%p1, %r82, 1;
	mov.b32 	%r174, 0;
	mov.u32 	%r176, %r174;
	@%p1 bra 	$L__BB0_27;
	and.b32  	%r2, %r82, 3;
	setp.lt.u32 	%p2, %r82, 4;
	mov.b32 	%r176, 0;
	mov.u32 	%r175, %r176;
	mov.u32 	%r174, %r176;
	mov.u32 	%r159, %r176;
	@%p2 bra 	$L__BB0_20;
	and.b32  	%r159, %r82, 2147483644;
	mov.b32 	%r176, 0;
	mov.u32 	%r173, %r176;
$L__BB0_3:
	mul.wide.u32 	%rd25, %r173, 4;
	add.s64 	%rd11, %rd4, %rd25;
	ld.global.u32 	%r90, [%rd11];
	setp.ne.s32 	%p3, %r1, %r90;
	@%p3 bra 	$L__BB0_7;
	setp.eq.s32 	%p4, %r174, 0;
	selp.b32 	%r176, %r173, %r176, %p4;
	setp.eq.s32 	%p5, %r175, %r173;
	or.pred  	%p6, %p4, %p5;
	@%p6 bra 	$L__BB0_6;
	shl.b32 	%r91, %r175, 2;
	mov.u32 	%r92, _ZZ11batchServerPiS_S_S_S_S_iS_S_iS_PjS0_E5rLink;
	add.s32 	%r93, %r92, %r91;
	st.shared.u32 	[%r93], %r173;
$L__BB0_6:
	add.s32 	%r174, %r174, 1;
	mov.u32 	%r175, %r173;
$L__BB0_7:
	add.s32 	%r34, %r173, 1;
	ld.global.u32 	%r94, [%rd11+4];
	setp.ne.s32 	%p7, %r1, %r94;
	@%p7 bra 	$L__BB0_11;
	setp.eq.s32 	%p8, %r174, 0;
	selp.b32 	%r176, %r34, %r176, %p8;
	setp.eq.s32 	%p9, %r175, %r34;
	or.pred  	%p10, %p8, %p9;
	@%p10 bra 	$L__BB0_10;
	shl.b32 	%r95, %r175, 2;
	mov.u32 	%r96, _ZZ11batchServerPiS_S_S_S_S_iS_S_iS_PjS0_E5rLink;
	add.s32 	%r97, %r96, %r95;
	st.shared.u32 	[%r97], %r34;
$L__BB0_10:
	add.s32 	%r174, %r174, 1;
	mov.u32 	%r175, %r34;
$L__BB0_11:
	add.s32 	%r40, %r173, 2;
	ld.global.u32 	%r98, [%rd11+8];
	setp.ne.s32 	%p11, %r1, %r98;
	@%p11 bra 	$L__BB0_15;
	setp.eq.s32 	%p12, %r174, 0;
	selp.b32 	%r176, %r40, %r176, %p12;
	setp.eq.s32 	%p13, %r175, %r40;
	or.pred  	%p14, %p12, %p13;
	@%p14 bra 	$L__BB0_14;
	shl.b32 	%r99, %r175, 2;
	mov.u32 	%r100, _ZZ11batchServerPiS_S_S_S_S_iS_S_iS_PjS0_E5rLink;
	add.s32 	%r101, %r100, %r99;
	st.shared.u32 	[%r101], %r40;
$L__BB0_14:
	add.s32 	%r174, %r174, 1;
	mov.u32 	%r175, %r40;
$L__BB0_15:
	add.s32 	%r46, %r173, 3;
	ld.global.u32 	%r102, [%rd11+12];
	setp.ne.s32 	%p15, %r1, %r102;
	@%p15 bra 	$L__BB0_19;
	setp.eq.s32 	%p16, %r174, 0;
	selp.b32 	%r176, %r46, %r176, %p16;
	setp.eq.s32 	%p17, %r175, %r46;
	or.pred  	%p18, %p16, %p17;
	@%p18 bra 	$L__BB0_18;
	shl.b32 	%r103, %r175, 2;
	mov.u32 	%r104, _ZZ11batchServerPiS_S_S_S_S_iS_S_iS_PjS0_E5rLink;
	add.s32 	%r105, %r104, %r103;
	st.shared.u32 	[%r105], %r46;
$L__BB0_18:
	add.s32 	%r174, %r174, 1;
	mov.u32 	%r175, %r46;
$L__BB0_19:
	add.s32 	%r173, %r173, 4;
	setp.eq.s32 	%p19, %r173, %r159;
	@%p19 bra 	$L__BB0_20;
	bra.uni 	$L__BB0_3;
$L__BB0_20:
	setp.eq.s32 	%p20, %r2, 0;
	@%p20 bra 	$L__BB0_27;
	mov.b32 	%r164, 0;
$L__BB0_22:
	.pragma "nounroll";
	mul.wide.u32 	%rd26, %r159, 4;
	add.s64 	%rd27, %rd4, %rd26;
	ld.global.u32 	%r107, [%rd27];
	setp.ne.s32 	%p21, %r1, %r107;
	@%p21 bra 	$L__BB0_26;
	setp.eq.s32 	%p22, %r174, 0;
	selp.b32 	%r176, %r159, %r176, %p22;
	setp.eq.s32 	%p23, %r175, %r159;
	or.pred  	%p24, %p22, %p23;
	@%p24 bra 	$L__BB0_25;
	shl.b32 	%r108, %r175, 2;
	mov.u32 	%r109, _ZZ11batchServerPiS_S_S_S_S_iS_S_iS_PjS0_E5rLink;
	add.s32 	%r110, %r109, %r108;
	st.shared.u32 	[%r110], %r159;
$L__BB0_25:
	add.s32 	%r174, %r174, 1;
	mov.u32 	%r175, %r159;
$L__BB0_26:
	add.s32 	%r159, %r159, 1;
	add.s32 	%r164, %r164, 1;
	setp.ne.s32 	%p25, %r164, %r2;
	@%p25 bra 	$L__BB0_22;
$L__BB0_27:
	setp.lt.s32 	%p26, %r174, 1;
	@%p26 bra 	$L__BB0_48;
	ld.param.u64 	%rd56, [_Z11batchServerPiS_S_S_S_S_iS_S_iS_PjS0__param_11];
	ld.param.u64 	%rd55, [_Z11batchServerPiS_S_S_S_S_iS_S_iS_PjS0__param_8];
	ld.param.u64 	%rd54, [_Z11batchServerPiS_S_S_S_S_iS_S_iS_PjS0__param_5];
	ld.param.u64 	%rd53, [_Z11batchServerPiS_S_S_S_S_iS_S_iS_PjS0__param_4];
	ld.param.u64 	%rd52, [_Z11batchServerPiS_S_S_S_S_iS_S_iS_PjS0__param_3];
	ld.param.u64 	%rd50, [_Z11batchServerPiS_S_S_S_S_iS_S_iS_PjS0__param_1];
	add.s32 	%r24, %r82, 1;
	cvta.to.global.u64 	%rd5, %rd50;
	cvta.to.global.u64 	%rd6, %rd52;
	cvta.to.global.u64 	%rd7, %rd53;
	cvta.to.global.u64 	%rd8, %rd54;
	cvta.to.global.u64 	%rd9, %rd55;
	cvta.to.global.u64 	%rd10, %rd56;
	mov.b32 	%r186, 0;
$L__BB0_29:
	mul.wide.s32 	%rd28, %r176, 4;
	add.s64 	%rd29, %rd4, %rd28;
	ld.global.u32 	%r112, [%rd29];
	setp.ne.s32 	%p27, %r1, %r112;
	@%p27 bra 	$L__BB0_47;
	ld.param.u64 	%rd51, [_Z11batchServerPiS_S_S_S_S_iS_S_iS_PjS0__param_2];
	mul.wide.s32 	%rd30, %r176, 4;
	add.s64 	%rd31, %rd5, %rd30;
	ld.global.u32 	%r55, [%rd31];
	cvta.to.global.u64 	%rd32, %rd51;
	add.s64 	%rd33, %rd32, %rd30;
	ld.global.u32 	%r56, [%rd33];
	add.s64 	%rd34, %rd6, %rd30;
	ld.global.u32 	%r57, [%rd34];
	add.s64 	%rd35, %rd7, %rd30;
	ld.global.u32 	%r58, [%rd35];
	setp.ge.s32 	%p28, %r57, %r58;
	@%p28 bra 	$L__BB0_32;
	mul.wide.s32 	%rd38, %r55, 4;
	add.s64 	%rd39, %rd3, %rd38;
	ld.global.u32 	%r114, [%rd39];
	sub.s32 	%r188, %r57, %r114;
	sub.s32 	%r189, %r58, %r57;
	bra.uni 	$L__BB0_33;
$L__BB0_32:
	mul.wide.s32 	%rd36, %r55, 4;
	add.s64 	%rd37, %rd3, %rd36;
	ld.global.u32 	%r113, [%rd37];
	sub.s32 	%r188, %r113, %r57;
	sub.s32 	%r189, %r57, %r58;
$L__BB0_33:
	setp.lt.s32 	%p29, %r189, 1;
	mul.wide.s32 	%rd40, %r176, 4;
	add.s64 	%rd12, %rd8, %rd40;
	@%p29 bra 	$L__BB0_44;
	mad.lo.s32 	%r116, %r55, 25, %r56;
	mad.lo.s32 	%r65, %r116, 50, %r188;
	ld.global.u32 	%r66, [%rd12];
	mul.wide.s32 	%rd41, %r116, 4;
	add.s64 	%rd42, %rd9, %rd41;
	ld.global.u32 	%r67, [%rd42];
	mov.b32 	%r190, 0;
$L__BB0_35:
	add.s32 	%r117, %r65, %r190;
	mul.wide.s32 	%rd43, %r117, 4;
	add.s64 	%rd44, %rd2, %rd43;
	ld.global.u32 	%r118, [%rd44];
	add.s32 	%r119, %r66, %r118;
	setp.gt.s32 	%p30, %r119, %r67;
	@%p30 bra 	$L__BB0_45;
	add.s32 	%r190, %r190, 1;
	setp.ne.s32 	%p31, %r190, %r189;
	@%p31 bra 	$L__BB0_35;
	and.b32  	%r69, %r189, 3;
	setp.lt.u32 	%p32, %r189, 4;
	mov.b32 	%r193, 0;
	@%p32 bra 	$L__BB0_40;
	and.b32  	%r121, %r189, 2147483644;
	neg.s32 	%r192, %r121;
	mad.lo.s32 	%r122, %r55, 1250, %r188;
	mad.lo.s32 	%r191, %r56, 50, %r122;
$L__BB0_39:
	and.b32  	%r193, %r189, 2147483644;
	mul.wide.s32 	%rd45, %r191, 4;
	add.s64 	%rd46, %rd2, %rd45;
	ld.global.u32 	%r123, [%rd12];
	ld.global.u32 	%r124, [%rd46];
	add.s32 	%r125, %r124, %r123;
	st.global.u32 	[%rd46], %r125;
	ld.global.u32 	%r126, [%rd12];
	ld.global.u32 	%r127, [%rd46+4];
	add.s32 	%r128, %r127, %r126;
	st.global.u32 	[%rd46+4], %r128;
	ld.global.u32 	%r129, [%rd12];
	ld.global.u32 	%r130, [%rd46+8];
	add.s32 	%r131, %r130, %r129;
	st.global.u32 	[%rd46+8], %r131;
	ld.global.u32 	%r132, [%rd12];
	ld.global.u32 	%r133, [%rd46+12];
	add.s32 	%r134, %r133, %r132;
	st.global.u32 	[%rd46+12], %r134;
	add.s32 	%r192, %r192, 4;
	add.s32 	%r191, %r191, 4;
	setp.ne.s32 	%p33, %r192, 0;
	@%p33 bra 	$L__BB0_39;
$L__BB0_40:
	setp.eq.s32 	%p34, %r69, 0;
	@%p34 bra 	$L__BB0_44;
	ld.global.u32 	%r135, [%rd12];
	add.s32 	%r136, %r65, %r193;
	mul.wide.s32 	%rd47, %r136, 4;
	add.s64 	%rd13, %rd2, %rd47;
	ld.global.u32 	%r137, [%rd13];
	add.s32 	%r138, %r137, %r135;
	st.global.u32 	[%rd13], %r138;
	setp.eq.s32 	%p35, %r69, 1;
	@%p35 bra 	$L__BB0_44;
	ld.global.u32 	%r139, [%rd12];
	ld.global.u32 	%r140, [%rd13+4];
	add.s32 	%r141, %r140, %r139;
	st.global.u32 	[%rd13+4], %r141;
	setp.eq.s32 	%p36, %r69, 2;
	@%p36 bra 	$L__BB0_44;
	ld.global.u32 	%r142, [%rd12];
	ld.global.u32 	%r143, [%rd13+8];
	add.s32 	%r144, %r143, %r142;
	st.global.u32 	[%rd13+8], %r144;
$L__BB0_44:
	mul.wide.s32 	%rd48, %r176, 4;
	add.s64 	%rd49, %rd10, %rd48;
	mov.b32 	%r145, 1;
	st.global.u32 	[%rd49], %r145;
	atom.global.inc.u32 	%r146, [%rd1], %r24;
	ld.global.u32 	%r147, [%rd12];
	mul.lo.s32 	%r148, %r147, %r189;
	atom.global.add.u32 	%r149, [%rd1+8], %r148;
	bra.uni 	$L__BB0_46;
$L__BB0_45:
	atom.global.inc.u32 	%r150, [%rd1+4], %r24;
$L__BB0_46:
	shl.b32 	%r151, %r176, 2;
	mov.u32 	%r152, _ZZ11batchServerPiS_S_S_S_S_iS_S_iS_PjS0_E5rLink;
	add.s32 	%r153, %r152, %r151;
	ld.shared.u32 	%r176, [%r153];
$L__BB0_47:
	add.s32 	%r186, %r186, 1;
	setp.ne.s32 	%p37, %r186, %r174;
	@%p37 bra 	$L__BB0_29;
$L__BB0_48:
	ret;

}


// ===== COMPILED SASS (sm_100) =====

	.target	sm_100

	.elftype	@"ET_EXEC"


//--------------------- .note.nv.tkinfo           --------------------------
	.section	.note.nv.tkinfo,"",@"SHT_NOTE"
	.sectionflags	@"SHF_NOTE_NV_TKINFO"
	.tkinfo
        /*0018*/ 	.word	0x00000002
        /*0030*/ 	.string	""
        /*0030*/ 	.string	"ptxas"
        /*0030*/ 	.string	"Cuda compilation tools, release 13.0, V13.0.88"
        /*0030*/ 	.string	"Build cuda_13.0.r13.0/compiler.36424714_0"
        /*0030*/ 	.string	"-arch sm_100 -m 64 "



//--------------------- .note.nv.cuinfo           --------------------------
	.section	.note.nv.cuinfo,"",@"SHT_NOTE"
	.sectionflags	@"SHF_NOTE_NV_CUINFO"
        /*0018*/ 	.short	0x0002
        /*001a*/ 	.short	0x0064
        /*001c*/ 	.short	0x0082
	.zero		2


//--------------------- .nv.info                  --------------------------
	.section	.nv.info,"",@"SHT_CUDA_INFO"
	.align	4


	//----- nvinfo : EIATTR_REGCOUNT
	.align		4
        /*0000*/ 	.byte	0x04, 0x2f
        /*0002*/ 	.short	(.L_1 - .L_0)
	.align		4
.L_0:
        /*0004*/ 	.word	index@(_Z11batchServerPiS_S_S_S_S_iS_S_iS_PjS0_)
        /*0008*/ 	.word	0x0000001c


	//----- nvinfo : EIATTR_FRAME_SIZE
	.align		4
.L_1:
        /*000c*/ 	.byte	0x04, 0x11
        /*000e*/ 	.short	(.L_3 - .L_2)
	.align		4
.L_2:
        /*0010*/ 	.word	index@(_Z11batchServerPiS_S_S_S_S_iS_S_iS_PjS0_)
        /*0014*/ 	.word	0x00000000


	//----- nvinfo : EIATTR_MIN_STACK_SIZE
	.align		4
.L_3:
        /*0018*/ 	.byte	0x04, 0x12
        /*001a*/ 	.short	(.L_5 - .L_4)
	.align		4
.L_4:
        /*001c*/ 	.word	index@(_Z11batchServerPiS_S_S_S_S_iS_S_iS_PjS0_)
        /*0020*/ 	.word	0x00000000
.L_5:


//--------------------- .nv.compat                --------------------------
	.section	.nv.compat,"",@"SHT_CUDA_COMPAT_INFO"
	.align	4
        /*0000*/ 	.byte	0x02, 0x09, 0x00, 0x00, 0x02, 0x02, 0x01, 0x00, 0x02, 0x05, 0x05, 0x00, 0x03, 0x07, 0x01, 0x01
        /*0010*/ 	.byte	0x02, 0x03, 0x00, 0x00, 0x02, 0x06, 0x01, 0x00, 0x04, 0x0b, 0x08, 0x00, 0x09, 0x00, 0x00, 0x00
        /*0020*/ 	.byte	0x00, 0x00, 0x00, 0x00


//--------------------- .nv.info._Z11batchServerPiS_S_S_S_S_iS_S_iS_PjS0_ --------------------------
	.section	.nv.info._Z11batchServerPiS_S_S_S_S_iS_S_iS_PjS0_,"",@"SHT_CUDA_INFO"
	.sectionflags	@""
	.align	4


	//----- nvinfo : EIATTR_CUDA_API_VERSION
	.align		4
        /*0000*/ 	.byte	0x04, 0x37
        /*0002*/ 	.short	(.L_7 - .L_6)
.L_6:
        /*0004*/ 	.word	0x00000082


	//----- nvinfo : EIATTR_KPARAM_INFO
	.align		4
.L_7:
        /*0008*/ 	.byte	0x04, 0x17
        /*000a*/ 	.short	(.L_9 - .L_8)
.L_8:
        /*000c*/ 	.word	0x00000000
        /*0010*/ 	.short	0x000c
        /*0012*/ 	.short	0x0060
        /*0014*/ 	.byte	0x00, 0xf5, 0x21, 0x00


	//----- nvinfo : EIATTR_KPARAM_INFO
	.align		4
.L_9:
        /*0018*/ 	.byte	0x04, 0x17
        /*001a*/ 	.short	(.L_11 - .L_10)
.L_10:
        /*001c*/ 	.word	0x00000000
        /*0020*/ 	.short	0x000b
        /*0022*/ 	.short	0x0058
        /*0024*/ 	.byte	0x00, 0xf5, 0x21, 0x00


	//----- nvinfo : EIATTR_KPARAM_INFO
	.align		4
.L_11:
        /*0028*/ 	.byte	0x04, 0x17
        /*002a*/ 	.short	(.L_13 - .L_12)
.L_12:
        /*002c*/ 	.word	0x00000000
        /*0030*/ 	.short	0x000a
        /*0032*/ 	.short	0x0050
        /*0034*/ 	.byte	0x00, 0xf5, 0x21, 0x00


	//----- nvinfo : EIATTR_KPARAM_INFO
	.align		4
.L_13:
        /*0038*/ 	.byte	0x04, 0x17
        /*003a*/ 	.short	(.L_15 - .L_14)
.L_14:
        /*003c*/ 	.word	0x00000000
        /*0040*/ 	.short	0x0009
        /*0042*/ 	.short	0x0048
        /*0044*/ 	.byte	0x00, 0xf0, 0x11, 0x00


	//----- nvinfo : EIATTR_KPARAM_INFO
	.align		4
.L_15:
        /*0048*/ 	.byte	0x04, 0x17
        /*004a*/ 	.short	(.L_17 - .L_16)
.L_16:
        /*004c*/ 	.word	0x00000000
        /*0050*/ 	.short	0x0008
        /*0052*/ 	.short	0x0040
        /*0054*/ 	.byte	0x00, 0xf5, 0x21, 0x00


	//----- nvinfo : EIATTR_KPARAM_INFO
	.align		4
.L_17:
        /*0058*/ 	.byte	0x04, 0x17
        /*005a*/ 	.short	(.L_19 - .L_18)
.L_18:
        /*005c*/ 	.word	0x00000000
        /*0060*/ 	.short	0x0007
        /*0062*/ 	.short	0x0038
        /*0064*/ 	.byte	0x00, 0xf5, 0x21, 0x00


	//----- nvinfo : EIATTR_KPARAM_INFO
	.align		4
.L_19:
        /*0068*/ 	.byte	0x04, 0x17
        /*006a*/ 	.short	(.L_21 - .L_20)
.L_20:
        /*006c*/ 	.word	0x00000000
        /*0070*/ 	.short	0x0006
        /*0072*/ 	.short	0x0030
        /*0074*/ 	.byte	0x00, 0xf0, 0x11, 0x00


	//----- nvinfo : EIATTR_KPARAM_INFO
	.align		4
.L_21:
        /*0078*/ 	.byte	0x04, 0x17
        /*007a*/ 	.short	(.L_23 - .L_22)
.L_22:
        /*007c*/ 	.word	0x00000000
        /*0080*/ 	.short	0x0005
        /*0082*/ 	.short	0x0028
        /*0084*/ 	.byte	0x00, 0xf5, 0x21, 0x00


	//----- nvinfo : EIATTR_KPARAM_INFO
	.align		4
.L_23:
        /*0088*/ 	.byte	0x04, 0x17
        /*008a*/ 	.short	(.L_25 - .L_24)
.L_24:
        /*008c*/ 	.word	0x00000000
        /*0090*/ 	.short	0x0004
        /*0092*/ 	.short	0x0020
        /*0094*/ 	.byte	0x00, 0xf5, 0x21, 0x00


	//----- nvinfo : EIATTR_KPARAM_INFO
	.align		4
.L_25:
        /*0098*/ 	.byte	0x04, 0x17
        /*009a*/ 	.short	(.L_27 - .L_26)
.L_26:
        /*009c*/ 	.word	0x00000000
        /*00a0*/ 	.short	0x0003
        /*00a2*/ 	.short	0x0018
        /*00a4*/ 	.byte	0x00, 0xf5, 0x21, 0x00


	//----- nvinfo : EIATTR_KPARAM_INFO
	.align		4
.L_27:
        /*00a8*/ 	.byte	0x04, 0x17
        /*00aa*/ 	.short	(.L_29 - .L_28)
.L_28:
        /*00ac*/ 	.word	0x00000000
        /*00b0*/ 	.short	0x0002
        /*00b2*/ 	.short	0x0010
        /*00b4*/ 	.byte	0x00, 0xf5, 0x21, 0x00


	//----- nvinfo : EIATTR_KPARAM_INFO
	.align		4
.L_29:
        /*00b8*/ 	.byte	0x04, 0x17
        /*00ba*/ 	.short	(.L_31 - .L_30)
.L_30:
        /*00bc*/ 	.word	0x00000000
        /*00c0*/ 	.short	0x0001
        /*00c2*/ 	.short	0x0008
        /*00c4*/ 	.byte	0x00, 0xf5, 0x21, 0x00


	//----- nvinfo : EIATTR_KPARAM_INFO
	.align		4
.L_31:
        /*00c8*/ 	.byte	0x04, 0x17
        /*00ca*/ 	.short	(.L_33 - .L_32)
.L_32:
        /*00cc*/ 	.word	0x00000000
        /*00d0*/ 	.short	0x0000
        /*00d2*/ 	.short	0x0000
        /*00d4*/ 	.byte	0x00, 0xf5, 0x21, 0x00


	//----- nvinfo : EIATTR_SPARSE_MMA_MASK
	.align		4
.L_33:
        /*00d8*/ 	.byte	0x03, 0x50
        /*00da*/ 	.short	0x0000


	//----- nvinfo : EIATTR_MAXREG_COUNT
	.align		4
        /*00dc*/ 	.byte	0x03, 0x1b
        /*00de*/ 	.short	0x00ff


	//----- nvinfo : EIATTR_MERCURY_ISA_VERSION
	.align		4
        /*00e0*/ 	.byte	0x03, 0x5f
        /*00e2*/ 	.short	0x0101


	//----- nvinfo : EIATTR_INT_WARP_WIDE_INSTR_OFFSETS
	.align		4
        /*00e4*/ 	.byte	0x04, 0x31
        /*00e6*/ 	.short	(.L_35 - .L_34)


	//   ....[0]....
.L_34:
        /*00e8*/ 	.word	0x00001220


	//   ....[1]....
        /*00ec*/ 	.word	0x000012a0


	//----- nvinfo : EIATTR_VRC_CTA_INIT_COUNT
	.align		4
.L_35:
        /*00f0*/ 	.byte	0x02, 0x4a
	.zero		1
	.zero		1


	//----- nvinfo : EIATTR_EXIT_INSTR_OFFSETS
	.align		4
        /*00f4*/ 	.byte	0x04, 0x1c
        /*00f6*/ 	.short	(.L_37 - .L_36)


	//   ....[0]....
.L_36:
        /*00f8*/ 	.word	0x00000a60


	//   ....[1]....
        /*00fc*/ 	.word	0x000013c0


	//----- nvinfo : EIATTR_CRS_STACK_SIZE
	.align		4
.L_37:
        /*0100*/ 	.byte	0x04, 0x1e
        /*0102*/ 	.short	(.L_39 - .L_38)
.L_38:
        /*0104*/ 	.word	0x00000000


	//----- nvinfo : EIATTR_CBANK_PARAM_SIZE
	.align		4
.L_39:
        /*0108*/ 	.byte	0x03, 0x19
        /*010a*/ 	.short	0x0068


	//----- nvinfo : EIATTR_PARAM_CBANK
	.align		4
        /*010c*/ 	.byte	0x04, 0x0a
        /*010e*/ 	.short	(.L_41 - .L_40)
	.align		4
.L_40:
        /*0110*/ 	.word	index@(.nv.constant0._Z11batchServerPiS_S_S_S_S_iS_S_iS_PjS0_)
        /*0114*/ 	.short	0x0380
        /*0116*/ 	.short	0x0068


	//----- nvinfo : EIATTR_SW_WAR
	.align		4
.L_41:
        /*0118*/ 	.byte	0x04, 0x36
        /*011a*/ 	.short	(.L_43 - .L_42)
.L_42:
        /*011c*/ 	.word	0x00000008
.L_43:


//--------------------- .nv.callgraph             --------------------------
	.section	.nv.callgraph,"",@"SHT_CUDA_CALLGRAPH"
	.align	4
	.sectionentsize	8
	.align		4
        /*0000*/ 	.word	0x00000000
	.align		4
        /*0004*/ 	.word	0xffffffff
	.align		4
        /*0008*/ 	.word	0x00000000
	.align		4
        /*000c*/ 	.word	0xfffffffe
	.align		4
        /*0010*/ 	.word	0x00000000
	.align		4
        /*0014*/ 	.word	0xfffffffd
	.align		4
        /*0018*/ 	.word	0x00000000
	.align		4
        /*001c*/ 	.word	0xfffffffc


//--------------------- .text._Z11batchServerPiS_S_S_S_S_iS_S_iS_PjS0_ --------------------------
	.section	.text._Z11batchServerPiS_S_S_S_S_iS_S_iS_PjS0_,"ax",@progbits
	.align	128
        .global         _Z11batchServerPiS_S_S_S_S_iS_S_iS_PjS0_
        .type           _Z11batchServerPiS_S_S_S_S_iS_S_iS_PjS0_,@function
        .size           _Z11batchServerPiS_S_S_S_S_iS_S_iS_PjS0_,(.L_x_36 - _Z11batchServerPiS_S_S_S_S_iS_S_iS_PjS0_)
        .other          _Z11batchServerPiS_S_S_S_S_iS_S_iS_PjS0_,@"STO_CUDA_ENTRY STV_DEFAULT"
_Z11batchServerPiS_S_S_S_S_iS_S_iS_PjS0_:
.text._Z11batchServerPiS_S_S_S_S_iS_S_iS_PjS0_:
[----:B------:R-:W-:Y:S01]  /*0000*/  LDC R1, c[0x0][0x37c] ;  /* 0x0000df00ff017b82 */ /* 0x000fe20000000800 */
[----:B------:R-:W0:Y:S01]  /*0010*/  S2R R0, SR_CTAID.X ;  /* 0x0000000000007919 */ /* 0x000e220000002500 */
[----:B------:R-:W1:Y:S01]  /*0020*/  LDCU UR4, c[0x0][0x3b0] ;  /* 0x00007600ff0477ac */ /* 0x000e620008000800 */
[----:B------:R-:W-:Y:S01]  /*0030*/  CS2R R6, SRZ ;  /* 0x0000000000067805 */ /* 0x000fe2000001ff00 */
[----:B------:R-:W0:Y:S01]  /*0040*/  S2R R3, SR_TID.X ;  /* 0x0000000000037919 */ /* 0x000e220000002100 */
[----:B------:R-:W0:Y:S01]  /*0050*/  LDCU UR5, c[0x0][0x360] ;  /* 0x00006c00ff0577ac */ /* 0x000e220008000800 */
[----:B------:R-:W2:Y:S01]  /*0060*/  LDCU.64 UR8, c[0x0][0x358] ;  /* 0x00006b00ff0877ac */ /* 0x000ea20008000a00 */
[----:B-1----:R-:W-:Y:S01]  /*0070*/  UISETP.GE.AND UP0, UPT, UR4, 0x1, UPT ;  /* 0x000000010400788c */ /* 0x002fe2000bf06270 */
[----:B0-----:R-:W-:-:S08]  /*0080*/  IMAD R0, R0, UR5, R3 ;  /* 0x0000000500007c24 */ /* 0x001fd0000f8e0203 */
[----:B--2---:R-:W-:Y:S05]  /*0090*/  BRA.U !UP0, `(.L_x_0) ;  /* 0x00000009086c7547 */ /* 0x004fea000b800000 */
[----:B------:R-:W-:Y:S01]  /*00a0*/  UISETP.GE.U32.AND UP0, UPT, UR4, 0x4, UPT ;  /* 0x000000040400788c */ /* 0x000fe2000bf06070 */
[----:B------:R-:W-:Y:S02]  /*00b0*/  CS2R R6, SRZ ;  /* 0x0000000000067805 */ /* 0x000fe4000001ff00 */
[----:B------:R-:W-:Y:S01]  /*00c0*/  CS2R R2, SRZ ;  /* 0x0000000000027805 */ /* 0x000fe2000001ff00 */
[----:B------:R-:W-:-:S05]  /*00d0*/  ULOP3.LUT UR5, UR4, 0x3, URZ, 0xc0, !UPT ;  /* 0x0000000304057892 */ /* 0x000fca000f8ec0ff */
[----:B------:R-:W-:Y:S07]  /*00e0*/  BRA.U !UP0, `(.L_x_1) ;  /* 0x0000000508f87547 */ /* 0x000fee000b800000 */
[----:B------:R-:W0:Y:S08]  /*00f0*/  LDC.64 R8, c[0x0][0x380] ;  /* 0x0000e000ff087b82 */ /* 0x000e300000000a00 */
[----:B------:R-:W1:Y:S01]  /*0100*/  LDC.64 R4, c[0x0][0x380] ;  /* 0x0000e000ff047b82 */ /* 0x000e620000000a00 */
[----:B0-----:R-:W2:Y:S04]  /*0110*/  LDG.E R7, desc[UR8][R8.64+0x4] ;  /* 0x0000040808077981 */ /* 0x001ea8000c1e1900 */
[----:B------:R-:W3:Y:S04]  /*0120*/  LDG.E R11, desc[UR8][R8.64+0x8] ;  /* 0x00000808080b7981 */ /* 0x000ee8000c1e1900 */
[----:B-1----:R-:W4:Y:S04]  /*0130*/  LDG.E R5, desc[UR8][R4.64] ;  /* 0x0000000804057981 */ /* 0x002f28000c1e1900 */
[----:B------:R-:W5:Y:S01]  /*0140*/  LDG.E R13, desc[UR8][R8.64+0xc] ;  /* 0x00000c08080d7981 */ /* 0x000f62000c1e1900 */
[----:B------:R-:W-:Y:S01]  /*0150*/  ULOP3.LUT UR4, UR4, 0x7ffffffc, URZ, 0xc0, !UPT ;  /* 0x7ffffffc04047892 */ /* 0x000fe2000f8ec0ff */
[----:B------:R-:W-:Y:S05]  /*0160*/  BSSY.RECONVERGENT B0, `(.L_x_2) ;  /* 0x0000014000007945 */ /* 0x000fea0003800200 */
[----:B------:R-:W-:-:S05]  /*0170*/  IMAD.U32 R2, RZ, RZ, UR4 ;  /* 0x00000004ff027e24 */ /* 0x000fca000f8e00ff */
[----:B------:R-:W-:Y:S02]  /*0180*/  ISETP.NE.AND P0, PT, R2, 0x4, PT ;  /* 0x000000040200780c */ /* 0x000fe40003f05270 */
[C---:B--2---:R-:W-:Y:S02]  /*0190*/  ISETP.NE.AND P4, PT, R0.reuse, R7, PT ;  /* 0x000000070000720c */ /* 0x044fe40003f85270 */
[C---:B----4-:R-:W-:Y:S01]  /*01a0*/  ISETP.NE.AND P3, PT, R0.reuse, R5, PT ;  /* 0x000000050000720c */ /* 0x050fe20003f65270 */
[----:B------:R-:W-:Y:S01]  /*01b0*/  IMAD.MOV.U32 R7, RZ, RZ, RZ ;  /* 0x000000ffff077224 */ /* 0x000fe200078e00ff */
[C---:B---3--:R-:W-:Y:S02]  /*01c0*/  ISETP.NE.AND P2, PT, R0.reuse, R11, PT ;  /* 0x0000000b0000720c */ /* 0x048fe40003f45270 */
[----:B-----5:R-:W-:-:S09]  /*01d0*/  ISETP.NE.AND P1, PT, R0, R13, PT ;  /* 0x0000000d0000720c */ /* 0x020fd20003f25270 */
[----:B------:R-:W-:Y:S02]  /*01e0*/  @!P3 IMAD.MOV.U32 R6, RZ, RZ, 0x1 ;  /* 0x00000001ff06b424 */ /* 0x000fe400078e00ff */
[----:B------:R-:W-:Y:S01]  /*01f0*/  @!P3 IMAD.MOV.U32 R3, RZ, RZ, RZ ;  /* 0x000000ffff03b224 */ /* 0x000fe200078e00ff */
[----:B------:R-:W-:Y:S06]  /*0200*/  @P4 BRA `(.L_x_3) ;  /* 0x0000000000244947 */ /* 0x000fec0003800000 */
[C---:B------:R-:W-:Y:S02]  /*0210*/  ISETP.NE.AND P3, PT, R6.reuse, RZ, PT ;  /* 0x000000ff0600720c */ /* 0x040fe40003f65270 */
[----:B------:R-:W-:Y:S02]  /*0220*/  IADD3 R6, PT, PT, R6, 0x1, RZ ;  /* 0x0000000106067810 */ /* 0x000fe40007ffe0ff */
[----:B------:R-:W-:-:S09]  /*0230*/  SEL R7, R7, 0x1, P3 ;  /* 0x0000000107077807 */ /* 0x000fd20001800000 */
[----:B------:R-:W0:Y:S01]  /*0240*/  @P3 S2R R4, SR_CgaCtaId ;  /* 0x0000000000043919 */ /* 0x000e220000008800 */
[----:B------:R-:W-:Y:S01]  /*0250*/  @P3 MOV R3, 0x400 ;  /* 0x0000040000033802 */ /* 0x000fe20000000f00 */
[----:B------:R-:W-:-:S03]  /*0260*/  @P3 IMAD.MOV.U32 R5, RZ, RZ, 0x1 ;  /* 0x00000001ff053424 */ /* 0x000fc600078e00ff */
[----:B0-----:R-:W-:Y:S01]  /*0270*/  @P3 LEA R4, R4, R3, 0x18 ;  /* 0x0000000304043211 */ /* 0x001fe200078ec0ff */
[----:B------:R-:W-:-:S04]  /*0280*/  IMAD.MOV.U32 R3, RZ, RZ, 0x1 ;  /* 0x00000001ff037424 */ /* 0x000fc800078e00ff */
[----:B------:R0:W-:Y:S03]  /*0290*/  @P3 STS [R4], R5 ;  /* 0x0000000504003388 */ /* 0x0001e60000000800 */
.L_x_3:
[----:B------:R-:W-:Y:S05]  /*02a0*/  BSYNC.RECONVERGENT B0 ;  /* 0x0000000000007941 */ /* 0x000fea0003800200 */
.L_x_2:
[----:B------:R-:W-:Y:S04]  /*02b0*/  BSSY.RECONVERGENT B0, `(.L_x_4) ;  /* 0x000000d000007945 */ /* 0x000fe80003800200 */
[----:B------:R-:W-:Y:S05]  /*02c0*/  @P2 BRA `(.L_x_5) ;  /* 0x00000000002c2947 */ /* 0x000fea0003800000 */
[C---:B------:R-:W-:Y:S01]  /*02d0*/  ISETP.NE.AND P3, PT, R6.reuse, RZ, PT ;  /* 0x000000ff0600720c */ /* 0x040fe20003f65270 */
[----:B------:R-:W-:-:S03]  /*02e0*/  VIADD R6, R6, 0x1 ;  /* 0x0000000106067836 */ /* 0x000fc60000000000 */
[----:B------:R-:W-:Y:S02]  /*02f0*/  ISETP.EQ.OR P2, PT, R3, 0x2, !P3 ;  /* 0x000000020300780c */ /* 0x000fe40005f42670 */
[----:B------:R-:W-:-:S11]  /*0300*/  SEL R7, R7, 0x2, P3 ;  /* 0x0000000207077807 */ /* 0x000fd60001800000 */
[----:B0-----:R-:W0:Y:S01]  /*0310*/  @!P2 S2R R5, SR_CgaCtaId ;  /* 0x000000000005a919 */ /* 0x001e220000008800 */
[----:B------:R-:W-:-:S04]  /*0320*/  @!P2 MOV R4, 0x400 ;  /* 0x000004000004a802 */ /* 0x000fc80000000f00 */
[----:B0-----:R-:W-:Y:S01]  /*0330*/  @!P2 LEA R4, R5, R4, 0x18 ;  /* 0x000000040504a211 */ /* 0x001fe200078ec0ff */
[----:B------:R-:W-:-:S04]  /*0340*/  @!P2 IMAD.MOV.U32 R5, RZ, RZ, 0x2 ;  /* 0x00000002ff05a424 */ /* 0x000fc800078e00ff */
[----:B------:R-:W-:Y:S02]  /*0350*/  @!P2 IMAD R4, R3, 0x4, R4 ;  /* 0x000000040304a824 */ /* 0x000fe400078e0204 */
[----:B------:R-:W-:-:S03]  /*0360*/  IMAD.MOV.U32 R3, RZ, RZ, 0x2 ;  /* 0x00000002ff037424 */ /* 0x000fc600078e00ff */
[----:B------:R1:W-:Y:S04]  /*0370*/  @!P2 STS [R4], R5 ;  /* 0x000000050400a388 */ /* 0x0003e80000000800 */
.L_x_5:
[----:B------:R-:W-:Y:S05]  /*0380*/  BSYNC.RECONVERGENT B0 ;  /* 0x0000000000007941 */ /* 0x000fea0003800200 */
.L_x_4:
[----:B------:R-:W-:Y:S04]  /*0390*/  BSSY.RECONVERGENT B0, `(.L_x_6) ;  /* 0x000000d000007945 */ /* 0x000fe80003800200 */
[----:B------:R-:W-:Y:S05]  /*03a0*/  @P1 BRA `(.L_x_7) ;  /* 0x00000000002c1947 */ /* 0x000fea0003800000 */
[C---:B------:R-:W-:Y:S02]  /*03b0*/  ISETP.NE.AND P2, PT, R6.reuse, RZ, PT ;  /* 0x000000ff0600720c */ /* 0x040fe40003f45270 */
[----:B------:R-:W-:Y:S02]  /*03c0*/  IADD3 R6, PT, PT, R6, 0x1, RZ ;  /* 0x0000000106067810 */ /* 0x000fe40007ffe0ff */
[----:B------:R-:W-:Y:S02]  /*03d0*/  ISETP.EQ.OR P1, PT, R3, 0x3, !P2 ;  /* 0x000000030300780c */ /* 0x000fe40005722670 */
[----:B------:R-:W-:-:S11]  /*03e0*/  SEL R7, R7, 0x3, P2 ;  /* 0x0000000307077807 */ /* 0x000fd60001000000 */
[----:B01----:R-:W0:Y:S01]  /*03f0*/  @!P1 S2R R5, SR_CgaCtaId ;  /* 0x0000000000059919 */ /* 0x003e220000008800 */
[----:B------:R-:W-:-:S04]  /*0400*/  @!P1 MOV R4, 0x400 ;  /* 0x0000040000049802 */ /* 0x000fc80000000f00 */
[----:B0-----:R-:W-:Y:S01]  /*0410*/  @!P1 LEA R8, R5, R4, 0x18 ;  /* 0x0000000405089211 */ /* 0x001fe200078ec0ff */
[----:B------:R-:W-:-:S04]  /*0420*/  @!P1 IMAD.MOV.U32 R4, RZ, RZ, 0x3 ;  /* 0x00000003ff049424 */ /* 0x000fc800078e00ff */
[----:B------:R-:W-:Y:S02]  /*0430*/  @!P1 IMAD R5, R3, 0x4, R8 ;  /* 0x0000000403059824 */ /* 0x000fe400078e0208 */
[----:B------:R-:W-:-:S03]  /*0440*/  IMAD.MOV.U32 R3, RZ, RZ, 0x3 ;  /* 0x00000003ff037424 */ /* 0x000fc600078e00ff */
[----:B------:R2:W-:Y:S04]  /*0450*/  @!P1 STS [R5], R4 ;  /* 0x0000000405009388 */ /* 0x0005e80000000800 */
.L_x_7:
[----:B------:R-:W-:Y:S05]  /*0460*/  BSYNC.RECONVERGENT B0 ;  /* 0x0000000000007941 */ /* 0x000fea0003800200 */
.L_x_6:
[----:B------:R-:W-:Y:S05]  /*0470*/  @!P0 BRA `(.L_x_1) ;  /* 0x0000000400148947 */ /* 0x000fea0003800000 */
[----:B012---:R-:W0:Y:S01]  /*0480*/  LDC.64 R4, c[0x0][0x380] ;  /* 0x0000e000ff047b82 */ /* 0x007e220000000a00 */
[----:B------:R-:W-:-:S07]  /*0490*/  IMAD.MOV.U32 R8, RZ, RZ, 0x4 ;  /* 0x00000004ff087424 */ /* 0x000fce00078e00ff */
.L_x_16:
[----:B0123--:R-:W-:-:S05]  /*04a0*/  IMAD.WIDE.U32 R10, R8, 0x4, R4 ;  /* 0x00000004080a7825 */ /* 0x00ffca00078e0004 */
[----:B------:R-:W2:Y:S04]  /*04b0*/  LDG.E R17, desc[UR8][R10.64] ;  /* 0x000000080a117981 */ /* 0x000ea8000c1e1900 */
[----:B------:R-:W3:Y:S04]  /*04c0*/  LDG.E R15, desc[UR8][R10.64+0x4] ;  /* 0x000004080a0f7981 */ /* 0x000ee8000c1e1900 */
[----:B------:R-:W4:Y:S04]  /*04d0*/  LDG.E R13, desc[UR8][R10.64+0x8] ;  /* 0x000008080a0d7981 */ /* 0x000f28000c1e1900 */
[----:B------:R-:W5:Y:S01]  /*04e0*/  LDG.E R9, desc[UR8][R10.64+0xc] ;  /* 0x00000c080a097981 */ /* 0x000f62000c1e1900 */
[----:B------:R-:W-:Y:S01]  /*04f0*/  BSSY.RECONVERGENT B0, `(.L_x_8) ;  /* 0x0000010000007945 */ /* 0x000fe20003800200 */
[----:B--2---:R-:W-:-:S02]  /*0500*/  ISETP.NE.AND P3, PT, R0, R17, PT ;  /* 0x000000110000720c */ /* 0x004fc40003f65270 */
[C---:B---3--:R-:W-:Y:S02]  /*0510*/  ISETP.NE.AND P2, PT, R0.reuse, R15, PT ;  /* 0x0000000f0000720c */ /* 0x048fe40003f45270 */
[C---:B----4-:R-:W-:Y:S02]  /*0520*/  ISETP.NE.AND P1, PT, R0.reuse, R13, PT ;  /* 0x0000000d0000720c */ /* 0x050fe40003f25270 */
[----:B-----5:R-:W-:-:S07]  /*0530*/  ISETP.NE.AND P0, PT, R0, R9, PT ;  /* 0x000000090000720c */ /* 0x020fce0003f05270 */
[----:B------:R-:W-:Y:S06]  /*0540*/  @P3 BRA `(.L_x_9) ;  /* 0x0000000000283947 */ /* 0x000fec0003800000 */
[C---:B------:R-:W-:Y:S01]  /*0550*/  ISETP.NE.AND P4, PT, R6.reuse, RZ, PT ;  /* 0x000000ff0600720c */ /* 0x040fe20003f85270 */
[----:B------:R-:W-:-:S03]  /*0560*/  VIADD R6, R6, 0x1 ;  /* 0x0000000106067836 */ /* 0x000fc60000000000 */
[----:B------:R-:W-:Y:S02]  /*0570*/  ISETP.EQ.OR P3, PT, R3, R8, !P4 ;  /* 0x000000080300720c */ /* 0x000fe40006762670 */
[----:B------:R-:W-:-:S11]  /*0580*/  SEL R7, R8, R7, !P4 ;  /* 0x0000000708077207 */ /* 0x000fd60006000000 */
[----:B------:R-:W0:Y:S01]  /*0590*/  @!P3 S2R R10, SR_CgaCtaId ;  /* 0x00000000000ab919 */ /* 0x000e220000008800 */
[----:B------:R-:W-:-:S04]  /*05a0*/  @!P3 MOV R9, 0x400 ;  /* 0x000004000009b802 */ /* 0x000fc80000000f00 */
[----:B0-----:R-:W-:-:S05]  /*05b0*/  @!P3 LEA R10, R10, R9, 0x18 ;  /* 0x000000090a0ab211 */ /* 0x001fca00078ec0ff */
[----:B------:R-:W-:Y:S02]  /*05c0*/  @!P3 IMAD R9, R3, 0x4, R10 ;  /* 0x000000040309b824 */ /* 0x000fe400078e020a */
[----:B------:R-:W-:-:S03]  /*05d0*/  IMAD.MOV.U32 R3, RZ, RZ, R8 ;  /* 0x000000ffff037224 */ /* 0x000fc600078e0008 */
[----:B------:R0:W-:Y:S04]  /*05e0*/  @!P3 STS [R9], R8 ;  /* 0x000000080900b388 */ /* 0x0001e80000000800 */
.L_x_9:
[----:B------:R-:W-:Y:S05]  /*05f0*/  BSYNC.RECONVERGENT B0 ;  /* 0x0000000000007941 */ /* 0x000fea0003800200 */
.L_x_8:
[----:B------:R-:W-:Y:S04]  /*0600*/  BSSY.RECONVERGENT B0, `(.L_x_10) ;  /* 0x000000d000007945 */ /* 0x000fe80003800200 */
[----:B------:R-:W-:Y:S05]  /*0610*/  @P2 BRA `(.L_x_11) ;  /* 0x00000000002c2947 */ /* 0x000fea0003800000 */
[C---:B------:R-:W-:Y:S01]  /*0620*/  ISETP.NE.AND P3, PT, R6.reuse, RZ, PT ;  /* 0x000000ff0600720c */ /* 0x040fe20003f65270 */
[----:B------:R-:W-:Y:S01]  /*0630*/  VIADD R6, R6, 0x1 ;  /* 0x0000000106067836 */ /* 0x000fe20000000000 */
[----:B------:R-:W-:-:S04]  /*0640*/  IADD3 R10, PT, PT, R8, 0x1, RZ ;  /* 0x00000001080a7810 */ /* 0x000fc80007ffe0ff */
[----:B------:R-:W-:Y:S02]  /*0650*/  ISETP.EQ.OR P2, PT, R3, R10, !P3 ;  /* 0x0000000a0300720c */ /* 0x000fe40005f42670 */
[----:B------:R-:W-:-:S11]  /*0660*/  SEL R7, R10, R7, !P3 ;  /* 0x000000070a077207 */ /* 0x000fd60005800000 */
[----:B------:R-:W1:Y:S01]  /*0670*/  @!P2 S2R R12, SR_CgaCtaId ;  /* 0x00000000000ca919 */ /* 0x000e620000008800 */
[----:B0-----:R-:W-:-:S04]  /*0680*/  @!P2 MOV R9, 0x400 ;  /* 0x000004000009a802 */ /* 0x001fc80000000f00 */
[----:B-1----:R-:W-:-:S05]  /*0690*/  @!P2 LEA R12, R12, R9, 0x18 ;  /* 0x000000090c0ca211 */ /* 0x002fca00078ec0ff */
[----:B------:R-:W-:Y:S02]  /*06a0*/  @!P2 IMAD R9, R3, 0x4, R12 ;  /* 0x000000040309a824 */ /* 0x000fe400078e020c */
[----:B------:R-:W-:-:S03]  /*06b0*/  IMAD.MOV.U32 R3, RZ, RZ, R10 ;  /* 0x000000ffff037224 */ /* 0x000fc600078e000a */
[----:B------:R1:W-:Y:S04]  /*06c0*/  @!P2 STS [R9], R10 ;  /* 0x0000000a0900a388 */ /* 0x0003e80000000800 */
.L_x_11:
[----:B------:R-:W-:Y:S05]  /*06d0*/  BSYNC.RECONVERGENT B0 ;  /* 0x0000000000007941 */ /* 0x000fea0003800200 */
.L_x_10:
[----:B------:R-:W-:Y:S04]  /*06e0*/  BSSY.RECONVERGENT B0, `(.L_x_12) ;  /* 0x000000d000007945 */ /* 0x000fe80003800200 */
[----:B------:R-:W-:Y:S05]  /*06f0*/  @P1 BRA `(.L_x_13) ;  /* 0x00000000002c1947 */ /* 0x000fea0003800000 */
[----:B-1----:R-:W-:Y:S01]  /*0700*/  VIADD R10, R8, 0x2 ;  /* 0x00000002080a7836 */ /* 0x002fe20000000000 */
[C---:B------:R-:W-:Y:S02]  /*0710*/  ISETP.NE.AND P2, PT, R6.reuse, RZ, PT ;  /* 0x000000ff0600720c */ /* 0x040fe40003f45270 */
[----:B------:R-:W-:Y:S02]  /*0720*/  IADD3 R6, PT, PT, R6, 0x1, RZ ;  /* 0x0000000106067810 */ /* 0x000fe40007ffe0ff */
        /* <DEDUP_REMOVED lines=8> */
.L_x_13:
[----:B------:R-:W-:Y:S05]  /*07b0*/  BSYNC.RECONVERGENT B0 ;  /* 0x0000000000007941 */ /* 0x000fea0003800200 */
.L_x_12:
[----:B------:R-:W-:Y:S04]  /*07c0*/  BSSY.RECONVERGENT B0, `(.L_x_14) ;  /* 0x000000d000007945 */ /* 0x000fe80003800200 */
[----:B------:R-:W-:Y:S05]  /*07d0*/  @P0 BRA `(.L_x_15) ;  /* 0x00000000002c0947 */ /* 0x000fea0003800000 */
[----:B-12---:R-:W-:Y:S01]  /*07e0*/  VIADD R10, R8, 0x3 ;  /* 0x00000003080a7836 */ /* 0x006fe20000000000 */
[C---:B------:R-:W-:Y:S01]  /*07f0*/  ISETP.NE.AND P1, PT, R6.reuse, RZ, PT ;  /* 0x000000ff0600720c */ /* 0x040fe20003f25270 */
[----:B------:R-:W-:-:S03]  /*0800*/  VIADD R6, R6, 0x1 ;  /* 0x0000000106067836 */ /* 0x000fc60000000000 */
        /* <DEDUP_REMOVED lines=8> */
.L_x_15:
[----:B------:R-:W-:Y:S05]  /*0890*/  BSYNC.RECONVERGENT B0 ;  /* 0x0000000000007941 */ /* 0x000fea0003800200 */
.L_x_14:
[----:B0-----:R-:W-:-:S04]  /*08a0*/  IADD3 R8, PT, PT, R8, 0x4, RZ ;  /* 0x0000000408087810 */ /* 0x001fc80007ffe0ff */
[----:B------:R-:W-:-:S13]  /*08b0*/  ISETP.NE.AND P0, PT, R8, R2, PT ;  /* 0x000000020800720c */ /* 0x000fda0003f05270 */
[----:B------:R-:W-:Y:S05]  /*08c0*/  @P0 BRA `(.L_x_16) ;  /* 0xfffffff800f40947 */ /* 0x000fea000383ffff */
.L_x_1:
[----:B------:R-:W-:-:S09]  /*08d0*/  UISETP.NE.AND UP0, UPT, UR5, URZ, UPT ;  /* 0x000000ff0500728c */ /* 0x000fd2000bf05270 */
[----:B------:R-:W-:Y:S05]  /*08e0*/  BRA.U !UP0, `(.L_x_0) ;  /* 0x0000000108587547 */ /* 0x000fea000b800000 */
[----:B-123--:R-:W1:Y:S01]  /*08f0*/  LDC.64 R8, c[0x0][0x380] ;  /* 0x0000e000ff087b82 */ /* 0x00ee620000000a00 */
[----:B------:R-:W-:-:S05]  /*0900*/  UMOV UR4, URZ ;  /* 0x000000ff00047c82 */ /* 0x000fca0008000000 */
.L_x_19:
[----:B01----:R-:W-:-:S06]  /*0910*/  IMAD.WIDE.U32 R4, R2, 0x4, R8 ;  /* 0x0000000402047825 */ /* 0x003fcc00078e0008 */
[----:B------:R-:W2:Y:S01]  /*0920*/  LDG.E R5, desc[UR8][R4.64] ;  /* 0x0000000804057981 */ /* 0x000ea2000c1e1900 */
[----:B------:R-:W-:Y:S01]  /*0930*/  UIADD3 UR4, UPT, UPT, UR4, 0x1, URZ ;  /* 0x0000000104047890 */ /* 0x000fe2000fffe0ff */
[----:B------:R-:W-:Y:S03]  /*0940*/  BSSY.RECONVERGENT B0, `(.L_x_17) ;  /* 0x000000e000007945 */ /* 0x000fe60003800200 */
[----:B------:R-:W-:Y:S01]  /*0950*/  UISETP.NE.AND UP0, UPT, UR4, UR5, UPT ;  /* 0x000000050400728c */ /* 0x000fe2000bf05270 */
[----:B--2---:R-:W-:-:S13]  /*0960*/  ISETP.NE.AND P0, PT, R0, R5, PT ;  /* 0x000000050000720c */ /* 0x004fda0003f05270 */
[----:B------:R-:W-:Y:S05]  /*0970*/  @P0 BRA `(.L_x_18) ;  /* 0x0000000000280947 */ /* 0x000fea0003800000 */
        /* <DEDUP_REMOVED lines=10> */
.L_x_18:
[----:B------:R-:W-:Y:S05]  /*0a20*/  BSYNC.RECONVERGENT B0 ;  /* 0x0000000000007941 */ /* 0x000fea0003800200 */
.L_x_17:
[----:B0-----:R-:W-:Y:S01]  /*0a30*/  VIADD R2, R2, 0x1 ;  /* 0x0000000102027836 */ /* 0x001fe20000000000 */
[----:B------:R-:W-:Y:S06]  /*0a40*/  BRA.U UP0, `(.L_x_19) ;  /* 0xfffffffd00b07547 */ /* 0x000fec000b83ffff */
.L_x_0:
[----:B------:R-:W-:-:S13]  /*0a50*/  ISETP.GE.AND P0, PT, R6, 0x1, PT ;  /* 0x000000010600780c */ /* 0x000fda0003f06270 */
[----:B------:R-:W-:Y:S05]  /*0a60*/  @!P0 EXIT ;  /* 0x000000000000894d */ /* 0x000fea0003800000 */
[----:B------:R-:W4:Y:S01]  /*0a70*/  LDC R8, c[0x0][0x3b0] ;  /* 0x0000ec00ff087b82 */ /* 0x000f220000000800 */
[----:B-123--:R-:W-:Y:S01]  /*0a80*/  IMAD.MOV.U32 R9, RZ, RZ, RZ ;  /* 0x000000ffff097224 */ /* 0x00efe200078e00ff */
[----:B----4-:R-:W-:-:S07]  /*0a90*/  IADD3 R8, PT, PT, R8, 0x1, RZ ;  /* 0x0000000108087810 */ /* 0x010fce0007ffe0ff */
.L_x_34:
[----:B01----:R-:W1:Y:S02]  /*0aa0*/  LDC.64 R2, c[0x0][0x380] ;  /* 0x0000e000ff027b82 */ /* 0x003e640000000a00 */
[----:B-12---:R-:W-:-:S06]  /*0ab0*/  IMAD.WIDE R2, R7, 0x4, R2 ;  /* 0x0000000407027825 */ /* 0x006fcc00078e0202 */
[----:B------:R-:W2:Y:S01]  /*0ac0*/  LDG.E R3, desc[UR8][R2.64] ;  /* 0x0000000802037981 */ /* 0x000ea2000c1e1900 */
[----:B------:R-:W-:Y:S01]  /*0ad0*/  VIADD R9, R9, 0x1 ;  /* 0x0000000109097836 */ /* 0x000fe20000000000 */
[----:B------:R-:W-:Y:S04]  /*0ae0*/  BSSY.RECONVERGENT B2, `(.L_x_20) ;  /* 0x000008c000027945 */ /* 0x000fe80003800200 */
[----:B------:R-:W-:Y:S02]  /*0af0*/  ISETP.NE.AND P0, PT, R9, R6, PT ;  /* 0x000000060900720c */ /* 0x000fe40003f05270 */
[----:B--2---:R-:W-:-:S13]  /*0b00*/  ISETP.NE.AND P1, PT, R0, R3, PT ;  /* 0x000000030000720c */ /* 0x004fda0003f25270 */
[----:B------:R-:W-:Y:S05]  /*0b10*/  @P1 BRA `(.L_x_21) ;  /* 0x0000000800201947 */ /* 0x000fea0003800000 */
[----:B------:R-:W1:Y:S08]  /*0b20*/  LDC.64 R2, c[0x0][0x388] ;  /* 0x0000e200ff027b82 */ /* 0x000e700000000a00 */
[----:B0-----:R-:W0:Y:S08]  /*0b30*/  LDC.64 R4, c[0x0][0x398] ;  /* 0x0000e600ff047b82 */ /* 0x001e300000000a00 */
[----:B------:R-:W2:Y:S01]  /*0b40*/  LDC.64 R14, c[0x0][0x3a0] ;  /* 0x0000e800ff0e7b82 */ /* 0x000ea20000000a00 */
[----:B-1----:R-:W-:-:S07]  /*0b50*/  IMAD.WIDE R2, R7, 0x4, R2 ;  /* 0x0000000407027825 */ /* 0x002fce00078e0202 */
[----:B------:R-:W1:Y:S01]  /*0b60*/  LDC.64 R16, c[0x0][0x3b8] ;  /* 0x0000ee00ff107b82 */ /* 0x000e620000000a00 */
[----:B------:R3:W1:Y:S01]  /*0b70*/  LDG.E R11, desc[UR8][R2.64] ;  /* 0x00000008020b7981 */ /* 0x000662000c1e1900 */
[----:B0-----:R-:W-:-:S06]  /*0b80*/  IMAD.WIDE R4, R7, 0x4, R4 ;  /* 0x0000000407047825 */ /* 0x001fcc00078e0204 */
[----:B------:R-:W0:Y:S01]  /*0b90*/  LDC.64 R18, c[0x0][0x390] ;  /* 0x0000e400ff127b82 */ /* 0x000e220000000a00 */
[----:B------:R-:W4:Y:S01]  /*0ba0*/  LDG.E R5, desc[UR8][R4.64] ;  /* 0x0000000804057981 */ /* 0x000f22000c1e1900 */
[----:B--2---:R-:W-:-:S06]  /*0bb0*/  IMAD.WIDE R14, R7, 0x4, R14 ;  /* 0x00000004070e7825 */ /* 0x004fcc00078e020e */
[----:B---3--:R-:W2:Y:S01]  /*0bc0*/  LDC.64 R2, c[0x0][0x3a8] ;  /* 0x0000ea00ff027b82 */ /* 0x008ea20000000a00 */
[----:B------:R-:W4:Y:S01]  /*0bd0*/  LDG.E R14, desc[UR8][R14.64] ;  /* 0x000000080e0e7981 */ /* 0x000f22000c1e1900 */
[----:B-1----:R-:W-:-:S06]  /*0be0*/  IMAD.WIDE R16, R11, 0x4, R16 ;  /* 0x000000040b107825 */ /* 0x002fcc00078e0210 */
[----:B------:R-:W3:Y:S01]  /*0bf0*/  LDG.E R16, desc[UR8][R16.64] ;  /* 0x0000000810107981 */ /* 0x000ee2000c1e1900 */
[----:B----4-:R-:W-:-:S13]  /*0c00*/  ISETP.GE.AND P1, PT, R5, R14, PT ;  /* 0x0000000e0500720c */ /* 0x010fda0003f26270 */
[----:B------:R-:W-:Y:S02]  /*0c10*/  @!P1 IMAD.IADD R10, R14, 0x1, -R5 ;  /* 0x000000010e0a9824 */ /* 0x000fe400078e0a05 */
[----:B------:R-:W-:-:S05]  /*0c20*/  @P1 IMAD.IADD R10, R5, 0x1, -R14 ;  /* 0x00000001050a1824 */ /* 0x000fca00078e0a0e */
[----:B------:R-:W-:Y:S01]  /*0c30*/  ISETP.GE.AND P2, PT, R10, 0x1, PT ;  /* 0x000000010a00780c */ /* 0x000fe20003f46270 */
[----:B------:R-:W-:Y:S04]  /*0c40*/  BSSY.RECONVERGENT B1, `(.L_x_22) ;  /* 0x0000070000017945 */ /* 0x000fe80003800200 */
[----:B------:R-:W-:Y:S01]  /*0c50*/  BSSY.RELIABLE B0, `(.L_x_23) ;  /* 0x0000053000007945 */ /* 0x000fe20003800100 */
[----:B--2---:R-:W-:-:S04]  /*0c60*/  IMAD.WIDE R2, R7, 0x4, R2 ;  /* 0x0000000407027825 */ /* 0x004fc800078e0202 */
[----:B---3--:R-:W-:Y:S02]  /*0c70*/  @!P1 IMAD.IADD R12, R5, 0x1, -R16 ;  /* 0x00000001050c9824 */ /* 0x008fe400078e0a10 */
[----:B------:R-:W-:Y:S01]  /*0c80*/  @P1 IMAD.IADD R12, R16, 0x1, -R5 ;  /* 0x00000001100c1824 */ /* 0x000fe200078e0a05 */
[----:B0-----:R-:W-:Y:S06]  /*0c90*/  @!P2 BRA `(.L_x_24) ;  /* 0x000000040038a947 */ /* 0x001fec0003800000 */
[----:B------:R-:W-:Y:S01]  /*0ca0*/  IMAD.WIDE R16, R7, 0x4, R18 ;  /* 0x0000000407107825 */ /* 0x000fe200078e0212 */
[----:B------:R0:W5:Y:S01]  /*0cb0*/  LDG.E R21, desc[UR8][R2.64] ;  /* 0x0000000802157981 */ /* 0x000162000c1e1900 */
[----:B------:R-:W1:Y:S04]  /*0cc0*/  LDC.64 R18, c[0x0][0x3c0] ;  /* 0x0000f000ff127b82 */ /* 0x000e680000000a00 */
[----:B------:R-:W2:Y:S04]  /*0cd0*/  LDG.E R16, desc[UR8][R16.64] ;  /* 0x0000000810107981 */ /* 0x000ea8000c1e1900 */
[----:B------:R-:W3:Y:S01]  /*0ce0*/  LDC.64 R4, c[0x0][0x3d0] ;  /* 0x0000f400ff047b82 */ /* 0x000ee20000000a00 */
[----:B--2---:R-:W-:-:S04]  /*0cf0*/  IMAD R13, R11, 0x19, R16 ;  /* 0x000000190b0d7824 */ /* 0x004fc800078e0210 */
[----:B-1----:R-:W-:-:S05]  /*0d00*/  IMAD.WIDE R18, R13, 0x4, R18 ;  /* 0x000000040d127825 */ /* 0x002fca00078e0212 */
[----:B------:R0:W5:Y:S01]  /*0d10*/  LDG.E R20, desc[UR8][R18.64] ;  /* 0x0000000812147981 */ /* 0x000162000c1e1900 */
[----:B------:R-:W-:Y:S01]  /*0d20*/  HFMA2 R15, -RZ, RZ, 0, 0 ;  /* 0x00000000ff0f7431 */ /* 0x000fe200000001ff */
[----:B------:R-:W-:Y:S01]  /*0d30*/  BSSY.RELIABLE B3, `(.L_x_25) ;  /* 0x000000d000037945 */ /* 0x000fe20003800100 */
[----:B---3--:R-:W-:-:S07]  /*0d40*/  IMAD R14, R13, 0x32, R12 ;  /* 0x000000320d0e7824 */ /* 0x008fce00078e020c */
.L_x_27:
[----:B0-----:R-:W-:-:S04]  /*0d50*/  IMAD.IADD R19, R14, 0x1, R15 ;  /* 0x000000010e137824 */ /* 0x001fc800078e020f */
[----:B------:R-:W-:-:S06]  /*0d60*/  IMAD.WIDE R18, R19, 0x4, R4 ;  /* 0x0000000413127825 */ /* 0x000fcc00078e0204 */
[----:B------:R-:W2:Y:S02]  /*0d70*/  LDG.E R18, desc[UR8][R18.64] ;  /* 0x0000000812127981 */ /* 0x000ea4000c1e1900 */
[----:B--2--5:R-:W-:-:S05]  /*0d80*/  IMAD.IADD R13, R21, 0x1, R18 ;  /* 0x00000001150d7824 */ /* 0x024fca00078e0212 */
[----:B------:R-:W-:-:S13]  /*0d90*/  ISETP.GT.AND P1, PT, R13, R20, PT ;  /* 0x000000140d00720c */ /* 0x000fda0003f24270 */
[----:B------:R-:W-:Y:S05]  /*0da0*/  @P1 BREAK.RELIABLE B3 ;  /* 0x0000000000031942 */ /* 0x000fea0003800100 */
[----:B------:R-:W-:Y:S05]  /*0db0*/  @P1 BREAK.RELIABLE B0 ;  /* 0x0000000000001942 */ /* 0x000fea0003800100 */
[----:B------:R-:W-:Y:S05]  /*0dc0*/  @P1 BRA `(.L_x_26) ;  /* 0x0000000400441947 */ /* 0x000fea0003800000 */
[----:B------:R-:W-:-:S05]  /*0dd0*/  VIADD R15, R15, 0x1 ;  /* 0x000000010f0f7836 */ /* 0x000fca0000000000 */
[----:B------:R-:W-:-:S13]  /*0de0*/  ISETP.NE.AND P1, PT, R15, R10, PT ;  /* 0x0000000a0f00720c */ /* 0x000fda0003f25270 */
[----:B------:R-:W-:Y:S05]  /*0df0*/  @P1 BRA `(.L_x_27) ;  /* 0xfffffffc00d41947 */ /* 0x000fea000383ffff */
[----:B------:R-:W-:Y:S05]  /*0e00*/  BSYNC.RELIABLE B3 ;  /* 0x0000000000037941 */ /* 0x000fea0003800100 */
.L_x_25:
[C---:B------:R-:W-:Y:S01]  /*0e10*/  ISETP.GE.U32.AND P1, PT, R10.reuse, 0x4, PT ;  /* 0x000000040a00780c */ /* 0x040fe20003f26070 */
[----:B------:R-:W-:Y:S01]  /*0e20*/  BSSY.RECONVERGENT B3, `(.L_x_28) ;  /* 0x0000020000037945 */ /* 0x000fe20003800200 */
[----:B------:R-:W-:Y:S01]  /*0e30*/  LOP3.LUT R18, R10, 0x3, RZ, 0xc0, !PT ;  /* 0x000000030a127812 */ /* 0x000fe200078ec0ff */
[----:B------:R-:W-:-:S10]  /*0e40*/  IMAD.MOV.U32 R13, RZ, RZ, RZ ;  /* 0x000000ffff0d7224 */ /* 0x000fd400078e00ff */
[----:B------:R-:W-:Y:S05]  /*0e50*/  @!P1 BRA `(.L_x_29) ;  /* 0x0000000000709947 */ /* 0x000fea0003800000 */
[----:B------:R-:W-:Y:S01]  /*0e60*/  IMAD R13, R11, 0x4e2, R12 ;  /* 0x000004e20b0d7824 */ /* 0x000fe200078e020c */
[----:B------:R-:W-:Y:S01]  /*0e70*/  LOP3.LUT R11, R10, 0x7ffffffc, RZ, 0xc0, !PT ;  /* 0x7ffffffc0a0b7812 */ /* 0x000fe200078ec0ff */
[----:B------:R-:W-:Y:S02]  /*0e80*/  BSSY.RECONVERGENT B4, `(.L_x_30) ;  /* 0x0000018000047945 */ /* 0x000fe40003800200 */
[----:B------:R-:W-:Y:S02]  /*0e90*/  IMAD R17, R16, 0x32, R13 ;  /* 0x0000003210117824 */ /* 0x000fe400078e020d */
[----:B------:R-:W-:-:S07]  /*0ea0*/  IMAD.MOV R15, RZ, RZ, -R11 ;  /* 0x000000ffff0f7224 */ /* 0x000fce00078e0a0b */
.L_x_31:
[----:B0-----:R-:W-:Y:S01]  /*0eb0*/  IMAD.WIDE R12, R17, 0x4, R4 ;  /* 0x00000004110c7825 */ /* 0x001fe200078e0204 */
[----:B------:R-:W2:Y:S04]  /*0ec0*/  LDG.E R16, desc[UR8][R2.64] ;  /* 0x0000000802107981 */ /* 0x000ea8000c1e1900 */
[----:B------:R-:W2:Y:S04]  /*0ed0*/  LDG.E R19, desc[UR8][R12.64] ;  /* 0x000000080c137981 */ /* 0x000ea8000c1e1900 */
[----:B------:R-:W3:Y:S04]  /*0ee0*/  LDG.E R21, desc[UR8][R12.64+0x4] ;  /* 0x000004080c157981 */ /* 0x000ee8000c1e1900 */
[----:B------:R-:W4:Y:S04]  /*0ef0*/  LDG.E R23, desc[UR8][R12.64+0x8] ;  /* 0x000008080c177981 */ /* 0x000f28000c1e1900 */
[----:B------:R-:W5:Y:S01]  /*0f00*/  LDG.E R25, desc[UR8][R12.64+0xc] ;  /* 0x00000c080c197981 */ /* 0x000f62000c1e1900 */
[----:B--2---:R-:W-:-:S05]  /*0f10*/  IADD3 R19, PT, PT, R16, R19, RZ ;  /* 0x0000001310137210 */ /* 0x004fca0007ffe0ff */
[----:B------:R0:W-:Y:S04]  /*0f20*/  STG.E desc[UR8][R12.64], R19 ;  /* 0x000000130c007986 */ /* 0x0001e8000c101908 */
[----:B------:R-:W3:Y:S02]  /*0f30*/  LDG.E R16, desc[UR8][R2.64] ;  /* 0x0000000802107981 */ /* 0x000ee4000c1e1900 */
[----:B---3--:R-:W-:-:S05]  /*0f40*/  IMAD.IADD R21, R16, 0x1, R21 ;  /* 0x0000000110157824 */ /* 0x008fca00078e0215 */
[----:B------:R0:W-:Y:S04]  /*0f50*/  STG.E desc[UR8][R12.64+0x4], R21 ;  /* 0x000004150c007986 */ /* 0x0001e8000c101908 */
[----:B------:R-:W4:Y:S02]  /*0f60*/  LDG.E R16, desc[UR8][R2.64] ;  /* 0x0000000802107981 */ /* 0x000f24000c1e1900 */
[----:B----4-:R-:W-:-:S05]  /*0f70*/  IMAD.IADD R23, R16, 0x1, R23 ;  /* 0x0000000110177824 */ /* 0x010fca00078e0217 */
[----:B------:R0:W-:Y:S04]  /*0f80*/  STG.E desc[UR8][R12.64+0x8], R23 ;  /* 0x000008170c007986 */ /* 0x0001e8000c101908 */
[----:B------:R-:W5:Y:S01]  /*0f90*/  LDG.E R16, desc[UR8][R2.64] ;  /* 0x0000000802107981 */ /* 0x000f62000c1e1900 */
[----:B------:R-:W-:-:S05]  /*0fa0*/  VIADD R15, R15, 0x4 ;  /* 0x000000040f0f7836 */ /* 0x000fca0000000000 */
[----:B------:R-:W-:Y:S01]  /*0fb0*/  ISETP.NE.AND P1, PT, R15, RZ, PT ;  /* 0x000000ff0f00720c */ /* 0x000fe20003f25270 */
[----:B------:R-:W-:Y:S02]  /*0fc0*/  VIADD R17, R17, 0x4 ;  /* 0x0000000411117836 */ /* 0x000fe40000000000 */
[----:B-----5:R-:W-:-:S05]  /*0fd0*/  IMAD.IADD R25, R16, 0x1, R25 ;  /* 0x0000000110197824 */ /* 0x020fca00078e0219 */
[----:B------:R0:W-:Y:S05]  /*0fe0*/  STG.E desc[UR8][R12.64+0xc], R25 ;  /* 0x00000c190c007986 */ /* 0x0001ea000c101908 */
[----:B------:R-:W-:Y:S05]  /*0ff0*/  @P1 BRA `(.L_x_31) ;  /* 0xfffffffc00ac1947 */ /* 0x000fea000383ffff */
[----:B------:R-:W-:Y:S05]  /*1000*/  BSYNC.RECONVERGENT B4 ;  /* 0x0000000000047941 */ /* 0x000fea0003800200 */
.L_x_30:
[----:B0-----:R-:W-:-:S07]  /*1010*/  MOV R13, R11 ;  /* 0x0000000b000d7202 */ /* 0x001fce0000000f00 */
.L_x_29:
[----:B------:R-:W-:Y:S05]  /*1020*/  BSYNC.RECONVERGENT B3 ;  /* 0x0000000000037941 */ /* 0x000fea0003800200 */
.L_x_28:
[----:B------:R-:W-:Y:S01]  /*1030*/  ISETP.NE.AND P1, PT, R18, RZ, PT ;  /* 0x000000ff1200720c */ /* 0x000fe20003f25270 */
[----:B------:R-:W-:-:S12]  /*1040*/  BSSY.RECONVERGENT B3, `(.L_x_24) ;  /* 0x0000013000037945 */ /* 0x000fd80003800200 */
[----:B------:R-:W-:Y:S05]  /*1050*/  @!P1 BRA `(.L_x_32) ;  /* 0x0000000000449947 */ /* 0x000fea0003800000 */
[----:B------:R-:W-:Y:S01]  /*1060*/  IMAD.IADD R13, R14, 0x1, R13 ;  /* 0x000000010e0d7824 */ /* 0x000fe200078e020d */
[----:B------:R-:W2:Y:S03]  /*1070*/  LDG.E R11, desc[UR8][R2.64] ;  /* 0x00000008020b7981 */ /* 0x000ea6000c1e1900 */
[----:B------:R-:W-:-:S05]  /*1080*/  IMAD.WIDE R4, R13, 0x4, R4 ;  /* 0x000000040d047825 */ /* 0x000fca00078e0204 */
[----:B------:R-:W2:Y:S01]  /*1090*/  LDG.E R12, desc[UR8][R4.64] ;  /* 0x00000008040c7981 */ /* 0x000ea2000c1e1900 */
[----:B------:R-:W-:Y:S01]  /*10a0*/  ISETP.NE.AND P1, PT, R18, 0x1, PT ;  /* 0x000000011200780c */ /* 0x000fe20003f25270 */
[----:B--2---:R-:W-:-:S05]  /*10b0*/  IMAD.IADD R11, R11, 0x1, R12 ;  /* 0x000000010b0b7824 */ /* 0x004fca00078e020c */
[----:B------:R0:W-:Y:S07]  /*10c0*/  STG.E desc[UR8][R4.64], R11 ;  /* 0x0000000b04007986 */ /* 0x0001ee000c101908 */
[----:B------:R-:W-:Y:S05]  /*10d0*/  @!P1 BRA `(.L_x_32) ;  /* 0x0000000000249947 */ /* 0x000fea0003800000 */
[----:B0-----:R-:W2:Y:S04]  /*10e0*/  LDG.E R11, desc[UR8][R2.64] ;  /* 0x00000008020b7981 */ /* 0x001ea8000c1e1900 */
[----:B------:R-:W2:Y:S01]  /*10f0*/  LDG.E R12, desc[UR8][R4.64+0x4] ;  /* 0x00000408040c7981 */ /* 0x000ea2000c1e1900 */
[----:B------:R-:W-:-:S13]  /*1100*/  ISETP.NE.AND P1, PT, R18, 0x2, PT ;  /* 0x000000021200780c */ /* 0x000fda0003f25270 */
[----:B------:R-:W3:Y:S01]  /*1110*/  @P1 LDG.E R13, desc[UR8][R4.64+0x8] ;  /* 0x00000808040d1981 */ /* 0x000ee2000c1e1900 */
[----:B--2---:R-:W-:-:S05]  /*1120*/  IMAD.IADD R11, R11, 0x1, R12 ;  /* 0x000000010b0b7824 */ /* 0x004fca00078e020c */
[----:B------:R1:W-:Y:S04]  /*1130*/  STG.E desc[UR8][R4.64+0x4], R11 ;  /* 0x0000040b04007986 */ /* 0x0003e8000c101908 */
[----:B------:R-:W3:Y:S02]  /*1140*/  @P1 LDG.E R12, desc[UR8][R2.64] ;  /* 0x00000008020c1981 */ /* 0x000ee4000c1e1900 */
[----:B---3--:R-:W-:-:S05]  /*1150*/  @P1 IMAD.IADD R13, R12, 0x1, R13 ;  /* 0x000000010c0d1824 */ /* 0x008fca00078e020d */
[----:B------:R1:W-:Y:S02]  /*1160*/  @P1 STG.E desc[UR8][R4.64+0x8], R13 ;  /* 0x0000080d04001986 */ /* 0x0003e4000c101908 */
.L_x_32:
[----:B------:R-:W-:Y:S05]  /*1170*/  BSYNC.RECONVERGENT B3 ;  /* 0x0000000000037941 */ /* 0x000fea0003800200 */
.L_x_24:
[----:B------:R-:W-:Y:S05]  /*1180*/  BSYNC.RELIABLE B0 ;  /* 0x0000000000007941 */ /* 0x000fea0003800100 */
.L_x_23:
[----:B01----:R-:W0:Y:S01]  /*1190*/  LDC.64 R4, c[0x0][0x3d8] ;  /* 0x0000f600ff047b82 */ /* 0x003e220000000a00 */
[----:B------:R-:W-:-:S07]  /*11a0*/  IMAD.MOV.U32 R15, RZ, RZ, 0x1 ;  /* 0x00000001ff0f7424 */ /* 0x000fce00078e00ff */
[----:B------:R-:W1:Y:S01]  /*11b0*/  LDC.64 R12, c[0x0][0x3e0] ;  /* 0x0000f800ff0c7b82 */ /* 0x000e620000000a00 */
[----:B------:R-:W2:Y:S01]  /*11c0*/  S2R R11, SR_LANEID ;  /* 0x00000000000b7919 */ /* 0x000ea20000000000 */
[----:B------:R-:W3:Y:S01]  /*11d0*/  LDCU.64 UR6, c[0x0][0x3e0] ;  /* 0x00007c00ff0677ac */ /* 0x000ee20008000a00 */
[----:B0-----:R-:W-:-:S05]  /*11e0*/  IMAD.WIDE R4, R7, 0x4, R4 ;  /* 0x0000000407047825 */ /* 0x001fca00078e0204 */
[----:B------:R0:W-:Y:S04]  /*11f0*/  STG.E desc[UR8][R4.64], R15 ;  /* 0x0000000f04007986 */ /* 0x0001e8000c101908 */
[----:B-1----:R1:W-:Y:S04]  /*1200*/  REDG.E.INC.STRONG.GPU desc[UR8][R12.64], R8 ;  /* 0x000000080c00798e */ /* 0x0023e8000d92e108 */
[----:B------:R-:W4:Y:S01]  /*1210*/  LDG.E R3, desc[UR8][R2.64] ;  /* 0x0000000802037981 */ /* 0x000f22000c1e1900 */
[----:B------:R-:W-:Y:S01]  /*1220*/  VOTEU.ANY UR4, UPT, PT ;  /* 0x0000000000047886 */ /* 0x000fe200038e0100 */
[----:B---3--:R-:W-:-:S02]  /*1230*/  UIADD3 UR5, UP0, UPT, UR6, 0x8, URZ ;  /* 0x0000000806057890 */ /* 0x008fc4000ff1e0ff */
[----:B------:R-:W-:-:S04]  /*1240*/  UFLO.U32 UR4, UR4 ;  /* 0x00000004000472bd */ /* 0x000fc800080e0000 */
[----:B0-----:R-:W-:Y:S02]  /*1250*/  MOV R4, UR5 ;  /* 0x0000000500047c02 */ /* 0x001fe40008000f00 */
[----:B--2---:R-:W-:Y:S01]  /*1260*/  ISETP.EQ.U32.AND P1, PT, R11, UR4, PT ;  /* 0x000000040b007c0c */ /* 0x004fe2000bf22070 */
[----:B------:R-:W-:-:S06]  /*1270*/  UIADD3.X UR4, UPT, UPT, URZ, UR7, URZ, UP0, !UPT ;  /* 0x00000007ff047290 */ /* 0x000fcc00087fe4ff */
[----:B------:R-:W-:Y:S02]  /*1280*/  IMAD.U32 R5, RZ, RZ, UR4 ;  /* 0x00000004ff057e24 */ /* 0x000fe4000f8e00ff */
[----:B----4-:R-:W-:-:S04]  /*1290*/  IMAD R10, R3, R10, RZ ;  /* 0x0000000a030a7224 */ /* 0x010fc800078e02ff */
[----:B------:R-:W0:Y:S02]  /*12a0*/  REDUX.SUM UR10, R10 ;  /* 0x000000000a0a73c4 */ /* 0x000e24000000c000 */
[----:B0-----:R-:W-:-:S05]  /*12b0*/  IMAD.U32 R3, RZ, RZ, UR10 ;  /* 0x0000000aff037e24 */ /* 0x001fca000f8e00ff */
[----:B------:R1:W-:Y:S01]  /*12c0*/  @P1 REDG.E.ADD.STRONG.GPU desc[UR8][R4.64], R3 ;  /* 0x000000030400198e */ /* 0x0003e2000c12e108 */
[----:B------:R-:W-:Y:S05]  /*12d0*/  BRA `(.L_x_33) ;  /* 0x0000000000187947 */ /* 0x000fea0003800000 */
.L_x_26:
[----:B------:R-:W0:Y:S02]  /*12e0*/  LDCU.64 UR4, c[0x0][0x3e0] ;  /* 0x00007c00ff0477ac */ /* 0x000e240008000a00 */
[----:B0-----:R-:W-:-:S04]  /*12f0*/  UIADD3 UR4, UP0, UPT, UR4, 0x4, URZ ;  /* 0x0000000404047890 */ /* 0x001fc8000ff1e0ff */
[----:B------:R-:W-:Y:S02]  /*1300*/  UIADD3.X UR5, UPT, UPT, URZ, UR5, URZ, UP0, !UPT ;  /* 0x00000005ff057290 */ /* 0x000fe400087fe4ff */
[----:B------:R-:W-:-:S04]  /*1310*/  IMAD.U32 R2, RZ, RZ, UR4 ;  /* 0x00000004ff027e24 */ /* 0x000fc8000f8e00ff */
[----:B------:R-:W-:-:S05]  /*1320*/  IMAD.U32 R3, RZ, RZ, UR5 ;  /* 0x00000005ff037e24 */ /* 0x000fca000f8e00ff */
[----:B------:R0:W-:Y:S02]  /*1330*/  REDG.E.INC.STRONG.GPU desc[UR8][R2.64], R8 ;  /* 0x000000080200798e */ /* 0x0001e4000d92e108 */
.L_x_33:
[----:B------:R-:W-:Y:S05]  /*1340*/  BSYNC.RECONVERGENT B1 ;  /* 0x0000000000017941 */ /* 0x000fea0003800200 */
.L_x_22:
[----:B------:R-:W2:Y:S01]  /*1350*/  S2UR UR5, SR_CgaCtaId ;  /* 0x00000000000579c3 */ /* 0x000ea20000008800 */
[----:B------:R-:W-:Y:S02]  /*1360*/  UMOV UR4, 0x400 ;  /* 0x0000040000047882 */ /* 0x000fe40000000000 */
[----:B--2---:R-:W-:-:S06]  /*1370*/  ULEA UR4, UR5, UR4, 0x18 ;  /* 0x0000000405047291 */ /* 0x004fcc000f8ec0ff */
[----:B------:R-:W-:-:S06]  /*1380*/  LEA R7, R7, UR4, 0x2 ;  /* 0x0000000407077c11 */ /* 0x000fcc000f8e10ff */
[----:B------:R-:W2:Y:S02]  /*1390*/  LDS R7, [R7] ;  /* 0x0000000007077984 */ /* 0x000ea40000000800 */
.L_x_21:
[----:B------:R-:W-:Y:S05]  /*13a0*/  BSYNC.RECONVERGENT B2 ;  /* 0x0000000000027941 */ /* 0x000fea0003800200 */
.L_x_20:
[----:B------:R-:W-:Y:S05]  /*13b0*/  @P0 BRA `(.L_x_34) ;  /* 0xfffffff400b80947 */ /* 0x000fea000383ffff */
[----:B------:R-:W-:Y:S05]  /*13c0*/  EXIT ;  /* 0x000000000000794d */ /* 0x000fea0003800000 */
.L_x_35:
[----:B------:R-:W-:-:S00]  /*13d0*/  BRA `(.L_x_35) ;  /* 0xfffffffc00fc7947 */ /* 0x000fc0000383ffff */
[----:B------:R-:W-:-:S00]  /*13e0*/  NOP ;  /* 0x0000000000007918 */ /* 0x000fc00000000000 */
        /* <DEDUP_REMOVED lines=9> */
.L_x_36:


//--------------------- .nv.shared._Z11batchServerPiS_S_S_S_S_iS_S_iS_PjS0_ --------------------------
	.section	.nv.shared._Z11batchServerPiS_S_S_S_S_iS_S_iS_PjS0_,"aw",@nobits
	.sectionflags	@""
	.align	4
.nv.shared._Z11batchServerPiS_S_S_S_S_iS_S_iS_PjS0_:
	.zero		21024


//--------------------- .nv.shared.reserved.0     --------------------------
	.section	.nv.shared.reserved.0,"aw",@nobits
	.weak		__nv_reservedSMEM_offset_0_alias
	.size		__nv_reservedSMEM_offset_0_alias, 0, 64
	.other		__nv_reservedSMEM_offset_0_alias,@"STO_CUDA_RESERVED_SHARED STV_DEFAULT"
__nv_reservedSMEM_offset_0_alias:
	.zero		0
	.zero		64


//--------------------- .nv.constant0._Z11batchServerPiS_S_S_S_S_iS_S_iS_PjS0_ --------------------------
	.section	.nv.constant0._Z11batchServerPiS_S_S_S_S_iS_S_iS_PjS0_,"a",@progbits
	.sectionflags	@""
	.align	4
.nv.constant0._Z11batchServerPiS_S_S_S_S_iS_S_iS_PjS0_:
	.zero		1000


//--------------------- SYMBOLS --------------------------

	.type		.nv.reservedSmem.offset0,@object
	.size		.nv.reservedSmem.offset0,0x4
	.type		.nv.reservedSmem.cap,@object
	.size		.nv.reservedSmem.cap,0x4
